//
// Generated by NVIDIA NVVM Compiler
//
// Compiler Build ID: CL-36424714
// Cuda compilation tools, release 13.0, V13.0.88
// Based on NVVM 20.0.0
//

.version 9.0
.target sm_100
.address_size 64

	// .globl	_Z10alloutputsPi
.extern .func  (.param .b32 func_retval0) vprintf
(
	.param .b64 vprintf_param_0,
	.param .b64 vprintf_param_1
)
;
.global .align 1 .b8 $str[4] = {37, 100, 10};

.visible .entry _Z10alloutputsPi(
	.param .u64 .ptr .align 1 _Z10alloutputsPi_param_0
)
{
	.local .align 8 .b8 	__local_depot0[8];
	.reg .b64 	%SP;
	.reg .b64 	%SPL;
	.reg .pred 	%p<2>;
	.reg .b32 	%r<5>;
	.reg .b64 	%rd<7>;

	mov.u64 	%SPL, __local_depot0;
	cvta.local.u64 	%SP, %SPL;
	ld.param.u64 	%rd1, [_Z10alloutputsPi_param_0];
	cvta.to.global.u64 	%rd2, %rd1;
	atom.global.add.u32 	%r1, [%rd2], 1;
	ld.global.u32 	%r2, [%rd2];
	setp.ne.s32 	%p1, %r2, 34;
	@%p1 bra 	$L__BB0_2;
	add.u64 	%rd3, %SP, 0;
	add.u64 	%rd4, %SPL, 0;
	st.local.u32 	[%rd4], %r1;
	mov.u64 	%rd5, $str;
	cvta.global.u64 	%rd6, %rd5;
	{ // callseq 0, 0
	.param .b64 param0;
	st.param.b64 	[param0], %rd6;
	.param .b64 param1;
	st.param.b64 	[param1], %rd3;
	.param .b32 retval0;
	call.uni (retval0), 
	vprintf, 
	(
	param0, 
	param1
	);
	ld.param.b32 	%r3, [retval0];
	} // callseq 0
$L__BB0_2:
	ret;

}


// ===== COMPILED SASS (sm_100) =====

	.target	sm_100

	.elftype	@"ET_EXEC"


//--------------------- .note.nv.tkinfo           --------------------------
	.section	.note.nv.tkinfo,"",@"SHT_NOTE"
	.sectionflags	@"SHF_NOTE_NV_TKINFO"
	.tkinfo
        /*0018*/ 	.word	0x00000002
        /*0030*/ 	.string	""
        /*0030*/ 	.string	"ptxas"
        /*0030*/ 	.string	"Cuda compilation tools, release 13.0, V13.0.88"
        /*0030*/ 	.string	"Build cuda_13.0.r13.0/compiler.36424714_0"
        /*0030*/ 	.string	"-arch sm_100 -m 64 "



//--------------------- .note.nv.cuinfo           --------------------------
	.section	.note.nv.cuinfo,"",@"SHT_NOTE"
	.sectionflags	@"SHF_NOTE_NV_CUINFO"
        /*0018*/ 	.short	0x0002
        /*001a*/ 	.short	0x0064
        /*001c*/ 	.short	0x0082
	.zero		2


//--------------------- .nv.info                  --------------------------
	.section	.nv.info,"",@"SHT_CUDA_INFO"
	.align	4


	//----- nvinfo : EIATTR_REGCOUNT
	.align		4
        /*0000*/ 	.byte	0x04, 0x2f
        /*0002*/ 	.short	(.L_2 - .L_1)
	.align		4
.L_1:
        /*0004*/ 	.word	index@(_Z10alloutputsPi)
        /*0008*/ 	.word	0x00000018


	//----- nvinfo : EIATTR_FRAME_SIZE
	.align		4
.L_2:
        /*000c*/ 	.byte	0x04, 0x11
        /*000e*/ 	.short	(.L_4 - .L_3)
	.align		4
.L_3:
        /*0010*/ 	.word	index@(_Z10alloutputsPi)
        /*0014*/ 	.word	0x00000008


	//----- nvinfo : EIATTR_MIN_STACK_SIZE
	.align		4
.L_4:
        /*0018*/ 	.byte	0x04, 0x12
        /*001a*/ 	.short	(.L_6 - .L_5)
	.align		4
.L_5:
        /*001c*/ 	.word	index@(_Z10alloutputsPi)
        /*0020*/ 	.word	0x00000008
.L_6:


//--------------------- .nv.compat                --------------------------
	.section	.nv.compat,"",@"SHT_CUDA_COMPAT_INFO"
	.align	4
        /*0000*/ 	.byte	0x02, 0x09, 0x00, 0x00, 0x02, 0x02, 0x01, 0x00, 0x02, 0x05, 0x05, 0x00, 0x03, 0x07, 0x01, 0x01
        /*0010*/ 	.byte	0x02, 0x03, 0x00, 0x00, 0x02, 0x06, 0x01, 0x00, 0x04, 0x0b, 0x08, 0x00, 0x09, 0x00, 0x00, 0x00
        /*0020*/ 	.byte	0x00, 0x00, 0x00, 0x00


//--------------------- .nv.info._Z10alloutputsPi --------------------------
	.section	.nv.info._Z10alloutputsPi,"",@"SHT_CUDA_INFO"
	.sectionflags	@""
	.align	4


	//----- nvinfo : EIATTR_CUDA_API_VERSION
	.align		4
        /*0000*/ 	.byte	0x04, 0x37
        /*0002*/ 	.short	(.L_8 - .L_7)
.L_7:
        /*0004*/ 	.word	0x00000082


	//----- nvinfo : EIATTR_KPARAM_INFO
	.align		4
.L_8:
        /*0008*/ 	.byte	0x04, 0x17
        /*000a*/ 	.short	(.L_10 - .L_9)
.L_9:
        /*000c*/ 	.word	0x00000000
        /*0010*/ 	.short	0x0000
        /*0012*/ 	.short	0x0000
        /*0014*/ 	.byte	0x00, 0xf5, 0x21, 0x00


	//----- nvinfo : EIATTR_SPARSE_MMA_MASK
	.align		4
.L_10:
        /*0018*/ 	.byte	0x03, 0x50
        /*001a*/ 	.short	0x0000


	//----- nvinfo : EIATTR_MAXREG_COUNT
	.align		4
        /*001c*/ 	.byte	0x03, 0x1b
        /*001e*/ 	.short	0x00ff


	//----- nvinfo : EIATTR_EXTERNS
	.align		4
        /*0020*/ 	.byte	0x04, 0x0f
        /*0022*/ 	.short	(.L_12 - .L_11)


	//   ....[0]....
	.align		4
.L_11:
        /*0024*/ 	.word	index@(vprintf)


	//----- nvinfo : EIATTR_MERCURY_ISA_VERSION
	.align		4
.L_12:
        /*0028*/ 	.byte	0x03, 0x5f
        /*002a*/ 	.short	0x0101


	//----- nvinfo : EIATTR_INT_WARP_WIDE_INSTR_OFFSETS
	.align		4
        /*002c*/ 	.byte	0x04, 0x31
        /*002e*/ 	.short	(.L_14 - .L_13)


	//   ....[0]....
.L_13:
        /*0030*/ 	.word	0x00000020


	//   ....[1]....
        /*0034*/ 	.word	0x00000110


	//----- nvinfo : EIATTR_VRC_CTA_INIT_COUNT
	.align		4
.L_14:
        /*0038*/ 	.byte	0x02, 0x4a
	.zero		1
	.zero		1


	//----- nvinfo : EIATTR_SYSCALL_OFFSETS
	.align		4
        /*003c*/ 	.byte	0x04, 0x46
        /*003e*/ 	.short	(.L_16 - .L_15)


	//   ....[0]....
.L_15:
        /*0040*/ 	.word	0x000001d0


	//----- nvinfo : EIATTR_EXIT_INSTR_OFFSETS
	.align		4
.L_16:
        /*0044*/ 	.byte	0x04, 0x1c
        /*0046*/ 	.short	(.L_18 - .L_17)


	//   ....[0]....
.L_17:
        /*0048*/ 	.word	0x00000140


	//   ....[1]....
        /*004c*/ 	.word	0x000001e0


	//----- nvinfo : EIATTR_CBANK_PARAM_SIZE
	.align		4
.L_18:
        /*0050*/ 	.byte	0x03, 0x19
        /*0052*/ 	.short	0x0008


	//----- nvinfo : EIATTR_PARAM_CBANK
	.align		4
        /*0054*/ 	.byte	0x04, 0x0a
        /*0056*/ 	.short	(.L_20 - .L_19)
	.align		4
.L_19:
        /*0058*/ 	.word	index@(.nv.constant0._Z10alloutputsPi)
        /*005c*/ 	.short	0x0380
        /*005e*/ 	.short	0x0008


	//----- nvinfo : EIATTR_SW_WAR
	.align		4
.L_20:
        /*0060*/ 	.byte	0x04, 0x36
        /*0062*/ 	.short	(.L_22 - .L_21)
.L_21:
        /*0064*/ 	.word	0x00000008
.L_22:


//--------------------- .nv.callgraph             --------------------------
	.section	.nv.callgraph,"",@"SHT_CUDA_CALLGRAPH"
	.align	4
	.sectionentsize	8
	.align		4
        /*0000*/ 	.word	0x00000000
	.align		4
        /*0004*/ 	.word	0xffffffff
	.align		4
        /*0008*/ 	.word	index@(_Z10alloutputsPi)
	.align		4
        /*000c*/ 	.word	index@(vprintf)
	.align		4
        /*0010*/ 	.word	0x00000000
	.align		4
        /*0014*/ 	.word	0xfffffffe
	.align		4
        /*0018*/ 	.word	0x00000000
	.align		4
        /*001c*/ 	.word	0xfffffffd
	.align		4
        /*0020*/ 	.word	0x00000000
	.align		4
        /*0024*/ 	.word	0xfffffffc


//--------------------- .nv.constant4             --------------------------
	.section	.nv.constant4,"a",@progbits
	.align	8
	.align		8
.nv.constant4:
        /*0000*/ 	.dword	vprintf
	.align		8
        /*0008*/ 	.dword	$str


//--------------------- .text._Z10alloutputsPi    --------------------------
	.section	.text._Z10alloutputsPi,"ax",@progbits
	.align	128
        .global         _Z10alloutputsPi
        .type           _Z10alloutputsPi,@function
        .size           _Z10alloutputsPi,(.L_x_2 - _Z10alloutputsPi)
        .other          _Z10alloutputsPi,@"STO_CUDA_ENTRY STV_DEFAULT"
_Z10alloutputsPi:
.text._Z10alloutputsPi:
[----:B------:R-:W0:Y:S01]  /*0000*/  LDC R1, c[0x0][0x37c] ;  /* 0x0000df00ff017b82 */ /* 0x000e220000000800 */
[----:B------:R-:W1:Y:S01]  /*0010*/  S2R R7, SR_LANEID ;  /* 0x0000000000077919 */ /* 0x000e620000000000 */
[----:B------:R-:W-:-:S06]  /*0020*/  VOTEU.ANY UR6, UPT, PT ;  /* 0x0000000000067886 */ /* 0x000fcc00038e0100 */
[----:B------:R-:W2:Y:S01]  /*0030*/  LDC.64 R2, c[0x0][0x380] ;  /* 0x0000e000ff027b82 */ /* 0x000ea20000000a00 */
[----:B------:R-:W1:Y:S01]  /*0040*/  FLO.U32 R4, UR6 ;  /* 0x0000000600047d00 */ /* 0x000e6200080e0000 */
[----:B------:R-:W2:Y:S01]  /*0050*/  LDCU.64 UR4, c[0x0][0x358] ;  /* 0x00006b00ff0477ac */ /* 0x000ea20008000a00 */
[----:B0-----:R-:W-:-:S06]  /*0060*/  VIADD R1, R1, 0xfffffff8 ;  /* 0xfffffff801017836 */ /* 0x001fcc0000000000 */
[----:B------:R-:W2:Y:S01]  /*0070*/  POPC R5, UR6 ;  /* 0x0000000600057d09 */ /* 0x000ea20008000000 */
[----:B-1----:R-:W-:-:S13]  /*0080*/  ISETP.EQ.U32.AND P0, PT, R4, R7, PT ;  /* 0x000000070400720c */ /* 0x002fda0003f02070 */
[----:B--2---:R-:W2:Y:S04]  /*0090*/  @P0 ATOMG.E.ADD.STRONG.GPU PT, R5, desc[UR4][R2.64], R5 ;  /* 0x80000005020509a8 */ /* 0x004ea800081ef104 */
[----:B------:R-:W3:Y:S01]  /*00a0*/  LDG.E R0, desc[UR4][R2.64] ;  /* 0x0000000402007981 */ /* 0x000ee2000c1e1900 */
[----:B------:R-:W0:Y:S01]  /*00b0*/  LDCU UR4, c[0x0][0x2f8] ;  /* 0x00005f00ff0477ac */ /* 0x000e220008000800 */
[----:B------:R-:W1:Y:S01]  /*00c0*/  S2R R6, SR_LTMASK ;  /* 0x0000000000067919 */ /* 0x000e620000003900 */
[----:B------:R-:W4:Y:S01]  /*00d0*/  LDCU UR5, c[0x0][0x2fc] ;  /* 0x00005f80ff0577ac */ /* 0x000f220008000800 */
[----:B-1----:R-:W-:Y:S02]  /*00e0*/  LOP3.LUT R7, R6, UR6, RZ, 0xc0, !PT ;  /* 0x0000000606077c12 */ /* 0x002fe4000f8ec0ff */
[----:B0-----:R-:W-:-:S04]  /*00f0*/  IADD3 R6, P1, PT, R1, UR4, RZ ;  /* 0x0000000401067c10 */ /* 0x001fc8000ff3e0ff */
[----:B------:R-:W0:Y:S01]  /*0100*/  POPC R7, R7 ;  /* 0x0000000700077309 */ /* 0x000e220000000000 */
[----:B--2---:R-:W0:Y:S01]  /*0110*/  SHFL.IDX PT, R4, R5, R4, 0x1f ;  /* 0x00001f0405047589 */ /* 0x004e2200000e0000 */
[----:B---3--:R-:W-:Y:S01]  /*0120*/  ISETP.NE.AND P0, PT, R0, 0x22, PT ;  /* 0x000000220000780c */ /* 0x008fe20003f05270 */
[----:B0-----:R-:W-:-:S12]  /*0130*/  IMAD.IADD R0, R4, 0x1, R7 ;  /* 0x0000000104007824 */ /* 0x001fd800078e0207 */
[----:B----4-:R-:W-:Y:S05]  /*0140*/  @P0 EXIT ;  /* 0x000000000000094d */ /* 0x010fea0003800000 */
[----:B------:R-:W-:Y:S01]  /*0150*/  MOV R2, 0x0 ;  /* 0x0000000000027802 */ /* 0x000fe20000000f00 */
[----:B------:R0:W-:Y:S01]  /*0160*/  STL [R1], R0 ;  /* 0x0000000001007387 */ /* 0x0001e20000100800 */
[----:B------:R-:W1:Y:S01]  /*0170*/  LDCU.64 UR6, c[0x4][0x8] ;  /* 0x01000100ff0677ac */ /* 0x000e620008000a00 */
[----:B------:R-:W-:-:S03]  /*0180*/  IMAD.X R7, RZ, RZ, UR5, P1 ;  /* 0x00000005ff077e24 */ /* 0x000fc600088e06ff */
[----:B------:R-:W2:Y:S01]  /*0190*/  LDC.64 R2, c[0x4][R2] ;  /* 0x0100000002027b82 */ /* 0x000ea20000000a00 */
[----:B-1----:R-:W-:Y:S02]  /*01a0*/  IMAD.U32 R4, RZ, RZ, UR6 ;  /* 0x00000006ff047e24 */ /* 0x002fe4000f8e00ff */
[----:B0-----:R-:W-:-:S07]  /*01b0*/  IMAD.U32 R5, RZ, RZ, UR7 ;  /* 0x00000007ff057e24 */ /* 0x001fce000f8e00ff */
[----:B------:R-:W-:-:S07]  /*01c0*/  LEPC R20, `(.L_x_0) ;  /* 0x000000001014794e */ /* 0x000fce0000000000 */
[----:B--2---:R-:W-:Y:S05]  /*01d0*/  CALL.ABS.NOINC R2 ;  /* 0x0000000002007343 */ /* 0x004fea0003c00000 */
.L_x_0:
[----:B------:R-:W-:Y:S05]  /*01e0*/  EXIT ;  /* 0x000000000000794d */ /* 0x000fea0003800000 */
.L_x_1:
[----:B------:R-:W-:-:S00]  /*01f0*/  BRA `(.L_x_1) ;  /* 0xfffffffc00fc7947 */ /* 0x000fc0000383ffff */
[----:B------:R-:W-:-:S00]  /*0200*/  NOP ;  /* 0x0000000000007918 */ /* 0x000fc00000000000 */
[----:B------:R-:W-:-:S00]  /*0210*/  NOP ;  /* 0x0000000000007918 */ /* 0x000fc00000000000 */
[----:B------:R-:W-:-:S00]  /*0220*/  NOP ;  /* 0x0000000000007918 */ /* 0x000fc00000000000 */
[----:B------:R-:W-:-:S00]  /*0230*/  NOP ;  /* 0x0000000000007918 */ /* 0x000fc00000000000 */
[----:B------:R-:W-:-:S00]  /*0240*/  NOP ;  /* 0x0000000000007918 */ /* 0x000fc00000000000 */
[----:B------:R-:W-:-:S00]  /*0250*/  NOP ;  /* 0x0000000000007918 */ /* 0x000fc00000000000 */
[----:B------:R-:W-:-:S00]  /*0260*/  NOP ;  /* 0x0000000000007918 */ /* 0x000fc00000000000 */
[----:B------:R-:W-:-:S00]  /*0270*/  NOP ;  /* 0x0000000000007918 */ /* 0x000fc00000000000 */
.L_x_2:


//--------------------- .nv.global.init           --------------------------
	.section	.nv.global.init,"aw",@progbits
.nv.global.init:
	.type		$str,@object
	.size		$str,(.L_0 - $str)
$str:
        /*0000*/ 	.byte	0x25, 0x64, 0x0a, 0x00
.L_0:


//--------------------- .nv.shared.reserved.0     --------------------------
	.section	.nv.shared.reserved.0,"aw",@nobits
	.weak		__nv_reservedSMEM_offset_0_alias
	.size		__nv_reservedSMEM_offset_0_alias, 0, 64
	.other		__nv_reservedSMEM_offset_0_alias,@"STO_CUDA_RESERVED_SHARED STV_DEFAULT"
__nv_reservedSMEM_offset_0_alias:
	.zero		0
	.zero		64


//--------------------- .nv.constant0._Z10alloutputsPi --------------------------
	.section	.nv.constant0._Z10alloutputsPi,"a",@progbits
	.sectionflags	@""
	.align	4
.nv.constant0._Z10alloutputsPi:
	.zero		904


//--------------------- SYMBOLS --------------------------

	.type		.nv.reservedSmem.offset0,@object
	.size		.nv.reservedSmem.offset0,0x4
	.type		vprintf,@function
